//
// Generated by NVIDIA NVVM Compiler
//
// Compiler Build ID: CL-36424714
// Cuda compilation tools, release 13.0, V13.0.88
// Based on NVVM 20.0.0
//

.version 9.0
.target sm_100
.address_size 64

	// .globl	_Z12simpleKernelPfS_

.visible .entry _Z12simpleKernelPfS_(
	.param .u64 .ptr .align 1 _Z12simpleKernelPfS__param_0,
	.param .u64 .ptr .align 1 _Z12simpleKernelPfS__param_1
)
{
	.reg .pred 	%p<2>;
	.reg .b32 	%r<5>;
	.reg .b32 	%f<4>;
	.reg .b64 	%rd<8>;

	ld.param.u64 	%rd1, [_Z12simpleKernelPfS__param_0];
	ld.param.u64 	%rd2, [_Z12simpleKernelPfS__param_1];
	mov.u32 	%r2, %ctaid.x;
	mov.u32 	%r3, %ntid.x;
	mov.u32 	%r4, %tid.x;
	mad.lo.s32 	%r1, %r2, %r3, %r4;
	setp.gt.s32 	%p1, %r1, 3;
	@%p1 bra 	$L__BB0_2;
	cvta.to.global.u64 	%rd3, %rd2;
	cvta.to.global.u64 	%rd4, %rd1;
	mul.wide.s32 	%rd5, %r1, 4;
	add.s64 	%rd6, %rd3, %rd5;
	ld.global.f32 	%f1, [%rd6];
	mul.f32 	%f2, %f1, %f1;
	mul.f32 	%f3, %f1, %f2;
	add.s64 	%rd7, %rd4, %rd5;
	st.global.f32 	[%rd7], %f3;
$L__BB0_2:
	ret;

}


// ===== COMPILED SASS (sm_100) =====

	.target	sm_100

	.elftype	@"ET_EXEC"


//--------------------- .note.nv.tkinfo           --------------------------
	.section	.note.nv.tkinfo,"",@"SHT_NOTE"
	.sectionflags	@"SHF_NOTE_NV_TKINFO"
	.tkinfo
        /*0018*/ 	.word	0x00000002
        /*0030*/ 	.string	""
        /*0030*/ 	.string	"ptxas"
        /*0030*/ 	.string	"Cuda compilation tools, release 13.0, V13.0.88"
        /*0030*/ 	.string	"Build cuda_13.0.r13.0/compiler.36424714_0"
        /*0030*/ 	.string	"-arch sm_100 -m 64 "



//--------------------- .note.nv.cuinfo           --------------------------
	.section	.note.nv.cuinfo,"",@"SHT_NOTE"
	.sectionflags	@"SHF_NOTE_NV_CUINFO"
        /*0018*/ 	.short	0x0002
        /*001a*/ 	.short	0x0064
        /*001c*/ 	.short	0x0082
	.zero		2


//--------------------- .nv.info                  --------------------------
	.section	.nv.info,"",@"SHT_CUDA_INFO"
	.align	4


	//----- nvinfo : EIATTR_REGCOUNT
	.align		4
        /*0000*/ 	.byte	0x04, 0x2f
        /*0002*/ 	.short	(.L_1 - .L_0)
	.align		4
.L_0:
        /*0004*/ 	.word	index@(_Z12simpleKernelPfS_)
        /*0008*/ 	.word	0x0000000c


	//----- nvinfo : EIATTR_FRAME_SIZE
	.align		4
.L_1:
        /*000c*/ 	.byte	0x04, 0x11
        /*000e*/ 	.short	(.L_3 - .L_2)
	.align		4
.L_2:
        /*0010*/ 	.word	index@(_Z12simpleKernelPfS_)
        /*0014*/ 	.word	0x00000000


	//----- nvinfo : EIATTR_MIN_STACK_SIZE
	.align		4
.L_3:
        /*0018*/ 	.byte	0x04, 0x12
        /*001a*/ 	.short	(.L_5 - .L_4)
	.align		4
.L_4:
        /*001c*/ 	.word	index@(_Z12simpleKernelPfS_)
        /*0020*/ 	.word	0x00000000
.L_5:


//--------------------- .nv.compat                --------------------------
	.section	.nv.compat,"",@"SHT_CUDA_COMPAT_INFO"
	.align	4
        /*0000*/ 	.byte	0x02, 0x09, 0x00, 0x00, 0x02, 0x02, 0x01, 0x00, 0x02, 0x05, 0x05, 0x00, 0x03, 0x07, 0x01, 0x01
        /*0010*/ 	.byte	0x02, 0x03, 0x00, 0x00, 0x02, 0x06, 0x01, 0x00, 0x04, 0x0b, 0x08, 0x00, 0x09, 0x00, 0x00, 0x00
        /*0020*/ 	.byte	0x00, 0x00, 0x00, 0x00


//--------------------- .nv.info._Z12simpleKernelPfS_ --------------------------
	.section	.nv.info._Z12simpleKernelPfS_,"",@"SHT_CUDA_INFO"
	.sectionflags	@""
	.align	4


	//----- nvinfo : EIATTR_CUDA_API_VERSION
	.align		4
        /*0000*/ 	.byte	0x04, 0x37
        /*0002*/ 	.short	(.L_7 - .L_6)
.L_6:
        /*0004*/ 	.word	0x00000082


	//----- nvinfo : EIATTR_KPARAM_INFO
	.align		4
.L_7:
        /*0008*/ 	.byte	0x04, 0x17
        /*000a*/ 	.short	(.L_9 - .L_8)
.L_8:
        /*000c*/ 	.word	0x00000000
        /*0010*/ 	.short	0x0001
        /*0012*/ 	.short	0x0008
        /*0014*/ 	.byte	0x00, 0xf5, 0x21, 0x00


	//----- nvinfo : EIATTR_KPARAM_INFO
	.align		4
.L_9:
        /*0018*/ 	.byte	0x04, 0x17
        /*001a*/ 	.short	(.L_11 - .L_10)
.L_10:
        /*001c*/ 	.word	0x00000000
        /*0020*/ 	.short	0x0000
        /*0022*/ 	.short	0x0000
        /*0024*/ 	.byte	0x00, 0xf5, 0x21, 0x00


	//----- nvinfo : EIATTR_SPARSE_MMA_MASK
	.align		4
.L_11:
        /*0028*/ 	.byte	0x03, 0x50
        /*002a*/ 	.short	0x0000


	//----- nvinfo : EIATTR_MAXREG_COUNT
	.align		4
        /*002c*/ 	.byte	0x03, 0x1b
        /*002e*/ 	.short	0x00ff


	//----- nvinfo : EIATTR_MERCURY_ISA_VERSION
	.align		4
        /*0030*/ 	.byte	0x03, 0x5f
        /*0032*/ 	.short	0x0101


	//----- nvinfo : EIATTR_VRC_CTA_INIT_COUNT
	.align		4
        /*0034*/ 	.byte	0x02, 0x4a
	.zero		1
	.zero		1


	//----- nvinfo : EIATTR_EXIT_INSTR_OFFSETS
	.align		4
        /*0038*/ 	.byte	0x04, 0x1c
        /*003a*/ 	.short	(.L_13 - .L_12)


	//   ....[0]....
.L_12:
        /*003c*/ 	.word	0x00000060


	//   ....[1]....
        /*0040*/ 	.word	0x00000100


	//----- nvinfo : EIATTR_CBANK_PARAM_SIZE
	.align		4
.L_13:
        /*0044*/ 	.byte	0x03, 0x19
        /*0046*/ 	.short	0x0010


	//----- nvinfo : EIATTR_PARAM_CBANK
	.align		4
        /*0048*/ 	.byte	0x04, 0x0a
        /*004a*/ 	.short	(.L_15 - .L_14)
	.align		4
.L_14:
        /*004c*/ 	.word	index@(.nv.constant0._Z12simpleKernelPfS_)
        /*0050*/ 	.short	0x0380
        /*0052*/ 	.short	0x0010


	//----- nvinfo : EIATTR_SW_WAR
	.align		4
.L_15:
        /*0054*/ 	.byte	0x04, 0x36
        /*0056*/ 	.short	(.L_17 - .L_16)
.L_16:
        /*0058*/ 	.word	0x00000008
.L_17:


//--------------------- .nv.callgraph             --------------------------
	.section	.nv.callgraph,"",@"SHT_CUDA_CALLGRAPH"
	.align	4
	.sectionentsize	8
	.align		4
        /*0000*/ 	.word	0x00000000
	.align		4
        /*0004*/ 	.word	0xffffffff
	.align		4
        /*0008*/ 	.word	0x00000000
	.align		4
        /*000c*/ 	.word	0xfffffffe
	.align		4
        /*0010*/ 	.word	0x00000000
	.align		4
        /*0014*/ 	.word	0xfffffffd
	.align		4
        /*0018*/ 	.word	0x00000000
	.align		4
        /*001c*/ 	.word	0xfffffffc


//--------------------- .text._Z12simpleKernelPfS_ --------------------------
	.section	.text._Z12simpleKernelPfS_,"ax",@progbits
	.align	128
        .global         _Z12simpleKernelPfS_
        .type           _Z12simpleKernelPfS_,@function
        .size           _Z12simpleKernelPfS_,(.L_x_1 - _Z12simpleKernelPfS_)
        .other          _Z12simpleKernelPfS_,@"STO_CUDA_ENTRY STV_DEFAULT"
_Z12simpleKernelPfS_:
.text._Z12simpleKernelPfS_:
[----:B------:R-:W-:Y:S01]  /*0000*/  LDC R1, c[0x0][0x37c] ;  /* 0x0000df00ff017b82 */ /* 0x000fe20000000800 */
[----:B------:R-:W0:Y:S07]  /*0010*/  S2R R0, SR_TID.X ;  /* 0x0000000000007919 */ /* 0x000e2e0000002100 */
[----:B------:R-:W0:Y:S08]  /*0020*/  S2UR UR4, SR_CTAID.X ;  /* 0x00000000000479c3 */ /* 0x000e300000002500 */
[----:B------:R-:W0:Y:S02]  /*0030*/  LDC R7, c[0x0][0x360] ;  /* 0x0000d800ff077b82 */ /* 0x000e240000000800 */
[----:B0-----:R-:W-:-:S05]  /*0040*/  IMAD R7, R7, UR4, R0 ;  /* 0x0000000407077c24 */ /* 0x001fca000f8e0200 */
[----:B------:R-:W-:-:S13]  /*0050*/  ISETP.GT.AND P0, PT, R7, 0x3, PT ;  /* 0x000000030700780c */ /* 0x000fda0003f04270 */
[----:B------:R-:W-:Y:S05]  /*0060*/  @P0 EXIT ;  /* 0x000000000000094d */ /* 0x000fea0003800000 */
[----:B------:R-:W0:Y:S01]  /*0070*/  LDC.64 R2, c[0x0][0x388] ;  /* 0x0000e200ff027b82 */ /* 0x000e220000000a00 */
[----:B------:R-:W1:Y:S07]  /*0080*/  LDCU.64 UR4, c[0x0][0x358] ;  /* 0x00006b00ff0477ac */ /* 0x000e6e0008000a00 */
[----:B------:R-:W2:Y:S01]  /*0090*/  LDC.64 R4, c[0x0][0x380] ;  /* 0x0000e000ff047b82 */ /* 0x000ea20000000a00 */
[----:B0-----:R-:W-:-:S06]  /*00a0*/  IMAD.WIDE R2, R7, 0x4, R2 ;  /* 0x0000000407027825 */ /* 0x001fcc00078e0202 */
[----:B-1----:R-:W3:Y:S01]  /*00b0*/  LDG.E R2, desc[UR4][R2.64] ;  /* 0x0000000402027981 */ /* 0x002ee2000c1e1900 */
[----:B--2---:R-:W-:-:S04]  /*00c0*/  IMAD.WIDE R4, R7, 0x4, R4 ;  /* 0x0000000407047825 */ /* 0x004fc800078e0204 */
[----:B---3--:R-:W-:-:S04]  /*00d0*/  FMUL R9, R2, R2 ;  /* 0x0000000202097220 */ /* 0x008fc80000400000 */
[----:B------:R-:W-:-:S05]  /*00e0*/  FMUL R9, R2, R9 ;  /* 0x0000000902097220 */ /* 0x000fca0000400000 */
[----:B------:R-:W-:Y:S01]  /*00f0*/  STG.E desc[UR4][R4.64], R9 ;  /* 0x0000000904007986 */ /* 0x000fe2000c101904 */
[----:B------:R-:W-:Y:S05]  /*0100*/  EXIT ;  /* 0x000000000000794d */ /* 0x000fea0003800000 */
.L_x_0:
[----:B------:R-:W-:-:S00]  /*0110*/  BRA `(.L_x_0) ;  /* 0xfffffffc00fc7947 */ /* 0x000fc0000383ffff */
[----:B------:R-:W-:-:S00]  /*0120*/  NOP ;  /* 0x0000000000007918 */ /* 0x000fc00000000000 */
        /* <DEDUP_REMOVED lines=13> */
.L_x_1:


//--------------------- .nv.shared.reserved.0     --------------------------
	.section	.nv.shared.reserved.0,"aw",@nobits
	.weak		__nv_reservedSMEM_offset_0_alias
	.size		__nv_reservedSMEM_offset_0_alias, 0, 64
	.other		__nv_reservedSMEM_offset_0_alias,@"STO_CUDA_RESERVED_SHARED STV_DEFAULT"
__nv_reservedSMEM_offset_0_alias:
	.zero		0
	.zero		64


//--------------------- .nv.constant0._Z12simpleKernelPfS_ --------------------------
	.section	.nv.constant0._Z12simpleKernelPfS_,"a",@progbits
	.sectionflags	@""
	.align	4
.nv.constant0._Z12simpleKernelPfS_:
	.zero		912


//--------------------- SYMBOLS --------------------------

	.type		.nv.reservedSmem.offset0,@object
	.size		.nv.reservedSmem.offset0,0x4
